//
// Generated by NVIDIA NVVM Compiler
//
// Compiler Build ID: CL-36424714
// Cuda compilation tools, release 13.0, V13.0.88
// Based on NVVM 20.0.0
//

.version 9.0
.target sm_100
.address_size 64

	// .globl	_Z6updateidPdS_S_

.visible .entry _Z6updateidPdS_S_(
	.param .u32 _Z6updateidPdS_S__param_0,
	.param .f64 _Z6updateidPdS_S__param_1,
	.param .u64 .ptr .align 1 _Z6updateidPdS_S__param_2,
	.param .u64 .ptr .align 1 _Z6updateidPdS_S__param_3,
	.param .u64 .ptr .align 1 _Z6updateidPdS_S__param_4
)
{
	.reg .pred 	%p<4>;
	.reg .b32 	%r<12>;
	.reg .b64 	%rd<13>;
	.reg .b64 	%fd<13>;

	ld.param.u32 	%r2, [_Z6updateidPdS_S__param_0];
	ld.param.f64 	%fd4, [_Z6updateidPdS_S__param_1];
	ld.param.u64 	%rd3, [_Z6updateidPdS_S__param_2];
	ld.param.u64 	%rd4, [_Z6updateidPdS_S__param_3];
	ld.param.u64 	%rd5, [_Z6updateidPdS_S__param_4];
	mov.u32 	%r3, %tid.x;
	mov.u32 	%r4, %tid.y;
	mov.u32 	%r5, %ntid.x;
	mov.u32 	%r6, %ctaid.x;
	mov.u32 	%r7, %ctaid.y;
	mov.u32 	%r8, %nctaid.x;
	mad.lo.s32 	%r9, %r7, %r8, %r6;
	mov.u32 	%r10, %ntid.y;
	mad.lo.s32 	%r11, %r9, %r10, %r4;
	mad.lo.s32 	%r1, %r11, %r5, %r3;
	setp.ge.s32 	%p1, %r1, %r2;
	@%p1 bra 	$L__BB0_6;
	cvta.to.global.u64 	%rd6, %rd3;
	mul.wide.s32 	%rd7, %r1, 8;
	add.s64 	%rd1, %rd6, %rd7;
	ld.global.f64 	%fd1, [%rd1];
	setp.neu.f64 	%p2, %fd1, 0d0000000000000000;
	cvta.to.global.u64 	%rd8, %rd5;
	add.s64 	%rd2, %rd8, %rd7;
	@%p2 bra 	$L__BB0_3;
	mov.b64 	%rd9, 0;
	st.global.u64 	[%rd2], %rd9;
	bra.uni 	$L__BB0_4;
$L__BB0_3:
	ld.global.f64 	%fd5, [%rd2];
	div.rn.f64 	%fd6, %fd5, %fd1;
	st.global.f64 	[%rd2], %fd6;
$L__BB0_4:
	cvta.to.global.u64 	%rd10, %rd4;
	add.s64 	%rd12, %rd10, %rd7;
	ld.global.f64 	%fd7, [%rd12];
	ld.global.f64 	%fd8, [%rd1];
	fma.rn.f64 	%fd2, %fd4, %fd7, %fd8;
	st.global.f64 	[%rd1], %fd2;
	ld.global.f64 	%fd9, [%rd2];
	mul.f64 	%fd10, %fd4, %fd9;
	mov.f64 	%fd11, 0d3FF0000000000000;
	sub.f64 	%fd3, %fd11, %fd10;
	setp.le.f64 	%p3, %fd3, 0d0000000000000000;
	@%p3 bra 	$L__BB0_6;
	div.rn.f64 	%fd12, %fd2, %fd3;
	st.global.f64 	[%rd1], %fd12;
$L__BB0_6:
	ret;

}


// ===== COMPILED SASS (sm_100) =====

	.target	sm_100

	.elftype	@"ET_EXEC"


//--------------------- .note.nv.tkinfo           --------------------------
	.section	.note.nv.tkinfo,"",@"SHT_NOTE"
	.sectionflags	@"SHF_NOTE_NV_TKINFO"
	.tkinfo
        /*0018*/ 	.word	0x00000002
        /*0030*/ 	.string	""
        /*0030*/ 	.string	"ptxas"
        /*0030*/ 	.string	"Cuda compilation tools, release 13.0, V13.0.88"
        /*0030*/ 	.string	"Build cuda_13.0.r13.0/compiler.36424714_0"
        /*0030*/ 	.string	"-arch sm_100 -m 64 "



//--------------------- .note.nv.cuinfo           --------------------------
	.section	.note.nv.cuinfo,"",@"SHT_NOTE"
	.sectionflags	@"SHF_NOTE_NV_CUINFO"
        /*0018*/ 	.short	0x0002
        /*001a*/ 	.short	0x0064
        /*001c*/ 	.short	0x0082
	.zero		2


//--------------------- .nv.info                  --------------------------
	.section	.nv.info,"",@"SHT_CUDA_INFO"
	.align	4


	//----- nvinfo : EIATTR_REGCOUNT
	.align		4
        /*0000*/ 	.byte	0x04, 0x2f
        /*0002*/ 	.short	(.L_1 - .L_0)
	.align		4
.L_0:
        /*0004*/ 	.word	index@(_Z6updateidPdS_S_)
        /*0008*/ 	.word	0x0000001c


	//----- nvinfo : EIATTR_FRAME_SIZE
	.align		4
.L_1:
        /*000c*/ 	.byte	0x04, 0x11
        /*000e*/ 	.short	(.L_3 - .L_2)
	.align		4
.L_2:
        /*0010*/ 	.word	index@($__internal_0_$__cuda_sm20_div_rn_f64_full)
        /*0014*/ 	.word	0x00000000


	//----- nvinfo : EIATTR_FRAME_SIZE
	.align		4
.L_3:
        /*0018*/ 	.byte	0x04, 0x11
        /*001a*/ 	.short	(.L_5 - .L_4)
	.align		4
.L_4:
        /*001c*/ 	.word	index@(_Z6updateidPdS_S_)
        /*0020*/ 	.word	0x00000000


	//----- nvinfo : EIATTR_MIN_STACK_SIZE
	.align		4
.L_5:
        /*0024*/ 	.byte	0x04, 0x12
        /*0026*/ 	.short	(.L_7 - .L_6)
	.align		4
.L_6:
        /*0028*/ 	.word	index@(_Z6updateidPdS_S_)
        /*002c*/ 	.word	0x00000000
.L_7:


//--------------------- .nv.compat                --------------------------
	.section	.nv.compat,"",@"SHT_CUDA_COMPAT_INFO"
	.align	4
        /*0000*/ 	.byte	0x02, 0x09, 0x00, 0x00, 0x02, 0x02, 0x01, 0x00, 0x02, 0x05, 0x05, 0x00, 0x03, 0x07, 0x01, 0x01
        /*0010*/ 	.byte	0x02, 0x03, 0x00, 0x00, 0x02, 0x06, 0x01, 0x00, 0x04, 0x0b, 0x08, 0x00, 0x01, 0x00, 0x00, 0x00
        /*0020*/ 	.byte	0x00, 0x00, 0x00, 0x00


//--------------------- .nv.info._Z6updateidPdS_S_ --------------------------
	.section	.nv.info._Z6updateidPdS_S_,"",@"SHT_CUDA_INFO"
	.sectionflags	@""
	.align	4


	//----- nvinfo : EIATTR_CUDA_API_VERSION
	.align		4
        /*0000*/ 	.byte	0x04, 0x37
        /*0002*/ 	.short	(.L_9 - .L_8)
.L_8:
        /*0004*/ 	.word	0x00000082


	//----- nvinfo : EIATTR_KPARAM_INFO
	.align		4
.L_9:
        /*0008*/ 	.byte	0x04, 0x17
        /*000a*/ 	.short	(.L_11 - .L_10)
.L_10:
        /*000c*/ 	.word	0x00000000
        /*0010*/ 	.short	0x0004
        /*0012*/ 	.short	0x0020
        /*0014*/ 	.byte	0x00, 0xf5, 0x21, 0x00


	//----- nvinfo : EIATTR_KPARAM_INFO
	.align		4
.L_11:
        /*0018*/ 	.byte	0x04, 0x17
        /*001a*/ 	.short	(.L_13 - .L_12)
.L_12:
        /*001c*/ 	.word	0x00000000
        /*0020*/ 	.short	0x0003
        /*0022*/ 	.short	0x0018
        /*0024*/ 	.byte	0x00, 0xf5, 0x21, 0x00


	//----- nvinfo : EIATTR_KPARAM_INFO
	.align		4
.L_13:
        /*0028*/ 	.byte	0x04, 0x17
        /*002a*/ 	.short	(.L_15 - .L_14)
.L_14:
        /*002c*/ 	.word	0x00000000
        /*0030*/ 	.short	0x0002
        /*0032*/ 	.short	0x0010
        /*0034*/ 	.byte	0x00, 0xf5, 0x21, 0x00


	//----- nvinfo : EIATTR_KPARAM_INFO
	.align		4
.L_15:
        /*0038*/ 	.byte	0x04, 0x17
        /*003a*/ 	.short	(.L_17 - .L_16)
.L_16:
        /*003c*/ 	.word	0x00000000
        /*0040*/ 	.short	0x0001
        /*0042*/ 	.short	0x0008
        /*0044*/ 	.byte	0x00, 0xf0, 0x21, 0x00


	//----- nvinfo : EIATTR_KPARAM_INFO
	.align		4
.L_17:
        /*0048*/ 	.byte	0x04, 0x17
        /*004a*/ 	.short	(.L_19 - .L_18)
.L_18:
        /*004c*/ 	.word	0x00000000
        /*0050*/ 	.short	0x0000
        /*0052*/ 	.short	0x0000
        /*0054*/ 	.byte	0x00, 0xf0, 0x11, 0x00


	//----- nvinfo : EIATTR_SPARSE_MMA_MASK
	.align		4
.L_19:
        /*0058*/ 	.byte	0x03, 0x50
        /*005a*/ 	.short	0x0000


	//----- nvinfo : EIATTR_MAXREG_COUNT
	.align		4
        /*005c*/ 	.byte	0x03, 0x1b
        /*005e*/ 	.short	0x00ff


	//----- nvinfo : EIATTR_MERCURY_ISA_VERSION
	.align		4
        /*0060*/ 	.byte	0x03, 0x5f
        /*0062*/ 	.short	0x0101


	//----- nvinfo : EIATTR_VRC_CTA_INIT_COUNT
	.align		4
        /*0064*/ 	.byte	0x02, 0x4a
	.zero		1
	.zero		1


	//----- nvinfo : EIATTR_EXIT_INSTR_OFFSETS
	.align		4
        /*0068*/ 	.byte	0x04, 0x1c
        /*006a*/ 	.short	(.L_21 - .L_20)


	//   ....[0]....
.L_20:
        /*006c*/ 	.word	0x000000d0


	//   ....[1]....
        /*0070*/ 	.word	0x000003b0


	//   ....[2]....
        /*0074*/ 	.word	0x00000510


	//----- nvinfo : EIATTR_CRS_STACK_SIZE
	.align		4
.L_21:
        /*0078*/ 	.byte	0x04, 0x1e
        /*007a*/ 	.short	(.L_23 - .L_22)
.L_22:
        /*007c*/ 	.word	0x00000000


	//----- nvinfo : EIATTR_CBANK_PARAM_SIZE
	.align		4
.L_23:
        /*0080*/ 	.byte	0x03, 0x19
        /*0082*/ 	.short	0x0028


	//----- nvinfo : EIATTR_PARAM_CBANK
	.align		4
        /*0084*/ 	.byte	0x04, 0x0a
        /*0086*/ 	.short	(.L_25 - .L_24)
	.align		4
.L_24:
        /*0088*/ 	.word	index@(.nv.constant0._Z6updateidPdS_S_)
        /*008c*/ 	.short	0x0380
        /*008e*/ 	.short	0x0028


	//----- nvinfo : EIATTR_SW_WAR
	.align		4
.L_25:
        /*0090*/ 	.byte	0x04, 0x36
        /*0092*/ 	.short	(.L_27 - .L_26)
.L_26:
        /*0094*/ 	.word	0x00000008
.L_27:


//--------------------- .nv.callgraph             --------------------------
	.section	.nv.callgraph,"",@"SHT_CUDA_CALLGRAPH"
	.align	4
	.sectionentsize	8
	.align		4
        /*0000*/ 	.word	0x00000000
	.align		4
        /*0004*/ 	.word	0xffffffff
	.align		4
        /*0008*/ 	.word	0x00000000
	.align		4
        /*000c*/ 	.word	0xfffffffe
	.align		4
        /*0010*/ 	.word	0x00000000
	.align		4
        /*0014*/ 	.word	0xfffffffd
	.align		4
        /*0018*/ 	.word	0x00000000
	.align		4
        /*001c*/ 	.word	0xfffffffc


//--------------------- .text._Z6updateidPdS_S_   --------------------------
	.section	.text._Z6updateidPdS_S_,"ax",@progbits
	.align	128
        .global         _Z6updateidPdS_S_
        .type           _Z6updateidPdS_S_,@function
        .size           _Z6updateidPdS_S_,(.L_x_12 - _Z6updateidPdS_S_)
        .other          _Z6updateidPdS_S_,@"STO_CUDA_ENTRY STV_DEFAULT"
_Z6updateidPdS_S_:
.text._Z6updateidPdS_S_:
[----:B------:R-:W-:Y:S01]  /*0000*/  LDC R1, c[0x0][0x37c] ;  /* 0x0000df00ff017b82 */ /* 0x000fe20000000800 */
[----:B------:R-:W0:Y:S07]  /*0010*/  S2R R0, SR_TID.Y ;  /* 0x0000000000007919 */ /* 0x000e2e0000002200 */
[----:B------:R-:W-:Y:S01]  /*0020*/  S2UR UR4, SR_CTAID.X ;  /* 0x00000000000479c3 */ /* 0x000fe20000002500 */
[----:B------:R-:W1:Y:S01]  /*0030*/  LDCU UR7, c[0x0][0x360] ;  /* 0x00006c00ff0777ac */ /* 0x000e620008000800 */
[----:B------:R-:W1:Y:S01]  /*0040*/  S2R R3, SR_TID.X ;  /* 0x0000000000037919 */ /* 0x000e620000002100 */
[----:B------:R-:W2:Y:S05]  /*0050*/  LDCU UR6, c[0x0][0x370] ;  /* 0x00006e00ff0677ac */ /* 0x000eaa0008000800 */
[----:B------:R-:W2:Y:S01]  /*0060*/  S2UR UR5, SR_CTAID.Y ;  /* 0x00000000000579c3 */ /* 0x000ea20000002600 */
[----:B------:R-:W3:Y:S07]  /*0070*/  LDCU UR8, c[0x0][0x380] ;  /* 0x00007000ff0877ac */ /* 0x000eee0008000800 */
[----:B------:R-:W0:Y:S01]  /*0080*/  LDC R5, c[0x0][0x364] ;  /* 0x0000d900ff057b82 */ /* 0x000e220000000800 */
[----:B--2---:R-:W-:-:S06]  /*0090*/  UIMAD UR4, UR5, UR6, UR4 ;  /* 0x00000006050472a4 */ /* 0x004fcc000f8e0204 */
[----:B0-----:R-:W-:-:S04]  /*00a0*/  IMAD R0, R5, UR4, R0 ;  /* 0x0000000405007c24 */ /* 0x001fc8000f8e0200 */
[----:B-1----:R-:W-:-:S05]  /*00b0*/  IMAD R0, R0, UR7, R3 ;  /* 0x0000000700007c24 */ /* 0x002fca000f8e0203 */
[----:B---3--:R-:W-:-:S13]  /*00c0*/  ISETP.GE.AND P0, PT, R0, UR8, PT ;  /* 0x0000000800007c0c */ /* 0x008fda000bf06270 */
[----:B------:R-:W-:Y:S05]  /*00d0*/  @P0 EXIT ;  /* 0x000000000000094d */ /* 0x000fea0003800000 */
[----:B------:R-:W0:Y:S01]  /*00e0*/  LDC.64 R4, c[0x0][0x390] ;  /* 0x0000e400ff047b82 */ /* 0x000e220000000a00 */
[----:B------:R-:W1:Y:S07]  /*00f0*/  LDCU.64 UR4, c[0x0][0x358] ;  /* 0x00006b00ff0477ac */ /* 0x000e6e0008000a00 */
[----:B------:R-:W2:Y:S01]  /*0100*/  LDC.64 R6, c[0x0][0x3a0] ;  /* 0x0000e800ff067b82 */ /* 0x000ea20000000a00 */
[----:B0-----:R-:W-:-:S05]  /*0110*/  IMAD.WIDE R4, R0, 0x8, R4 ;  /* 0x0000000800047825 */ /* 0x001fca00078e0204 */
[----:B-1----:R-:W3:Y:S01]  /*0120*/  LDG.E.64 R8, desc[UR4][R4.64] ;  /* 0x0000000404087981 */ /* 0x002ee2000c1e1b00 */
[----:B------:R-:W-:Y:S01]  /*0130*/  BSSY.RECONVERGENT B0, `(.L_x_0) ;  /* 0x000001d000007945 */ /* 0x000fe20003800200 */
[----:B--2---:R-:W-:Y:S01]  /*0140*/  IMAD.WIDE R6, R0, 0x8, R6 ;  /* 0x0000000800067825 */ /* 0x004fe200078e0206 */
[----:B---3--:R-:W-:-:S14]  /*0150*/  DSETP.NEU.AND P0, PT, R8, RZ, PT ;  /* 0x000000ff0800722a */ /* 0x008fdc0003f0d000 */
[----:B------:R0:W-:Y:S01]  /*0160*/  @!P0 STG.E.64 desc[UR4][R6.64], RZ ;  /* 0x000000ff06008986 */ /* 0x0001e2000c101b04 */
[----:B------:R-:W-:Y:S05]  /*0170*/  @!P0 BRA `(.L_x_1) ;  /* 0x0000000000608947 */ /* 0x000fea0003800000 */
[----:B------:R-:W2:Y:S01]  /*0180*/  LDG.E.64 R10, desc[UR4][R6.64] ;  /* 0x00000004060a7981 */ /* 0x000ea2000c1e1b00 */
[----:B------:R-:W1:Y:S01]  /*0190*/  MUFU.RCP64H R3, R9 ;  /* 0x0000000900037308 */ /* 0x000e620000001800 */
[----:B------:R-:W-:Y:S01]  /*01a0*/  IMAD.MOV.U32 R2, RZ, RZ, 0x1 ;  /* 0x00000001ff027424 */ /* 0x000fe200078e00ff */
[----:B------:R-:W-:Y:S05]  /*01b0*/  BSSY.RECONVERGENT B1, `(.L_x_2) ;  /* 0x0000013000017945 */ /* 0x000fea0003800200 */
[----:B-1----:R-:W-:-:S08]  /*01c0*/  DFMA R12, -R8, R2, 1 ;  /* 0x3ff00000080c742b */ /* 0x002fd00000000102 */
[----:B------:R-:W-:-:S08]  /*01d0*/  DFMA R12, R12, R12, R12 ;  /* 0x0000000c0c0c722b */ /* 0x000fd0000000000c */
[----:B------:R-:W-:-:S08]  /*01e0*/  DFMA R12, R2, R12, R2 ;  /* 0x0000000c020c722b */ /* 0x000fd00000000002 */
[----:B------:R-:W-:-:S08]  /*01f0*/  DFMA R2, -R8, R12, 1 ;  /* 0x3ff000000802742b */ /* 0x000fd0000000010c */
[----:B------:R-:W-:-:S08]  /*0200*/  DFMA R2, R12, R2, R12 ;  /* 0x000000020c02722b */ /* 0x000fd0000000000c */
[----:B--2---:R-:W-:Y:S01]  /*0210*/  DMUL R12, R2, R10 ;  /* 0x0000000a020c7228 */ /* 0x004fe20000000000 */
[----:B------:R-:W-:-:S07]  /*0220*/  FSETP.GEU.AND P1, PT, |R11|, 6.5827683646048100446e-37, PT ;  /* 0x036000000b00780b */ /* 0x000fce0003f2e200 */
[----:B------:R-:W-:-:S08]  /*0230*/  DFMA R14, -R8, R12, R10 ;  /* 0x0000000c080e722b */ /* 0x000fd0000000010a */
[----:B------:R-:W-:-:S10]  /*0240*/  DFMA R2, R2, R14, R12 ;  /* 0x0000000e0202722b */ /* 0x000fd4000000000c */
[----:B------:R-:W-:-:S05]  /*0250*/  FFMA R12, RZ, R9, R3 ;  /* 0x00000009ff0c7223 */ /* 0x000fca0000000003 */
[----:B------:R-:W-:-:S13]  /*0260*/  FSETP.GT.AND P0, PT, |R12|, 1.469367938527859385e-39, PT ;  /* 0x001000000c00780b */ /* 0x000fda0003f04200 */
[----:B------:R-:W-:Y:S05]  /*0270*/  @P0 BRA P1, `(.L_x_3) ;  /* 0x0000000000180947 */ /* 0x000fea0000800000 */
[----:B------:R-:W-:Y:S01]  /*0280*/  IMAD.MOV.U32 R12, RZ, RZ, R10 ;  /* 0x000000ffff0c7224 */ /* 0x000fe200078e000a */
[----:B------:R-:W-:Y:S01]  /*0290*/  MOV R14, 0x2e0 ;  /* 0x000002e0000e7802 */ /* 0x000fe20000000f00 */
[----:B------:R-:W-:Y:S02]  /*02a0*/  IMAD.MOV.U32 R13, RZ, RZ, R11 ;  /* 0x000000ffff0d7224 */ /* 0x000fe400078e000b */
[----:B------:R-:W-:Y:S02]  /*02b0*/  IMAD.MOV.U32 R10, RZ, RZ, R8 ;  /* 0x000000ffff0a7224 */ /* 0x000fe400078e0008 */
[----:B------:R-:W-:-:S07]  /*02c0*/  IMAD.MOV.U32 R11, RZ, RZ, R9 ;  /* 0x000000ffff0b7224 */ /* 0x000fce00078e0009 */
[----:B0-----:R-:W-:Y:S05]  /*02d0*/  CALL.REL.NOINC `($__internal_0_$__cuda_sm20_div_rn_f64_full) ;  /* 0x0000000000907944 */ /* 0x001fea0003c00000 */
.L_x_3:
[----:B------:R-:W-:Y:S05]  /*02e0*/  BSYNC.RECONVERGENT B1 ;  /* 0x0000000000017941 */ /* 0x000fea0003800200 */
.L_x_2:
[----:B------:R1:W-:Y:S02]  /*02f0*/  STG.E.64 desc[UR4][R6.64], R2 ;  /* 0x0000000206007986 */ /* 0x0003e4000c101b04 */
.L_x_1:
[----:B------:R-:W-:Y:S05]  /*0300*/  BSYNC.RECONVERGENT B0 ;  /* 0x0000000000007941 */ /* 0x000fea0003800200 */
.L_x_0:
[----:B-1----:R-:W1:Y:S01]  /*0310*/  LDC.64 R2, c[0x0][0x398] ;  /* 0x0000e600ff027b82 */ /* 0x002e620000000a00 */
[----:B------:R-:W2:Y:S07]  /*0320*/  LDG.E.64 R8, desc[UR4][R4.64] ;  /* 0x0000000404087981 */ /* 0x000eae000c1e1b00 */
[----:B------:R-:W2:Y:S01]  /*0330*/  LDC.64 R12, c[0x0][0x388] ;  /* 0x0000e200ff0c7b82 */ /* 0x000ea20000000a00 */
[----:B-1----:R-:W-:-:S06]  /*0340*/  IMAD.WIDE R2, R0, 0x8, R2 ;  /* 0x0000000800027825 */ /* 0x002fcc00078e0202 */
[----:B------:R-:W2:Y:S02]  /*0350*/  LDG.E.64 R2, desc[UR4][R2.64] ;  /* 0x0000000402027981 */ /* 0x000ea4000c1e1b00 */
[----:B--2---:R-:W-:-:S07]  /*0360*/  DFMA R8, R2, R12, R8 ;  /* 0x0000000c0208722b */ /* 0x004fce0000000008 */
[----:B------:R1:W-:Y:S04]  /*0370*/  STG.E.64 desc[UR4][R4.64], R8 ;  /* 0x0000000804007986 */ /* 0x0003e8000c101b04 */
[----:B------:R-:W2:Y:S02]  /*0380*/  LDG.E.64 R10, desc[UR4][R6.64] ;  /* 0x00000004060a7981 */ /* 0x000ea4000c1e1b00 */
[----:B--2---:R-:W-:-:S08]  /*0390*/  DFMA R10, -R10, R12, 1 ;  /* 0x3ff000000a0a742b */ /* 0x004fd0000000010c */
[----:B------:R-:W-:-:S14]  /*03a0*/  DSETP.GTU.AND P0, PT, R10, RZ, PT ;  /* 0x000000ff0a00722a */ /* 0x000fdc0003f0c000 */
[----:B-1----:R-:W-:Y:S05]  /*03b0*/  @!P0 EXIT ;  /* 0x000000000000894d */ /* 0x002fea0003800000 */
[----:B------:R-:W0:Y:S01]  /*03c0*/  MUFU.RCP64H R3, R11 ;  /* 0x0000000b00037308 */ /* 0x000e220000001800 */
[----:B------:R-:W-:Y:S01]  /*03d0*/  IMAD.MOV.U32 R2, RZ, RZ, 0x1 ;  /* 0x00000001ff027424 */ /* 0x000fe200078e00ff */
[----:B------:R-:W-:Y:S01]  /*03e0*/  FSETP.GEU.AND P1, PT, |R9|, 6.5827683646048100446e-37, PT ;  /* 0x036000000900780b */ /* 0x000fe20003f2e200 */
[----:B------:R-:W-:Y:S04]  /*03f0*/  BSSY.RECONVERGENT B0, `(.L_x_4) ;  /* 0x0000010000007945 */ /* 0x000fe80003800200 */
[----:B0-----:R-:W-:-:S08]  /*0400*/  DFMA R6, -R10, R2, 1 ;  /* 0x3ff000000a06742b */ /* 0x001fd00000000102 */
[----:B------:R-:W-:-:S08]  /*0410*/  DFMA R6, R6, R6, R6 ;  /* 0x000000060606722b */ /* 0x000fd00000000006 */
[----:B------:R-:W-:-:S08]  /*0420*/  DFMA R6, R2, R6, R2 ;  /* 0x000000060206722b */ /* 0x000fd00000000002 */
[----:B------:R-:W-:-:S08]  /*0430*/  DFMA R2, -R10, R6, 1 ;  /* 0x3ff000000a02742b */ /* 0x000fd00000000106 */
[----:B------:R-:W-:-:S08]  /*0440*/  DFMA R2, R6, R2, R6 ;  /* 0x000000020602722b */ /* 0x000fd00000000006 */
[----:B------:R-:W-:-:S08]  /*0450*/  DMUL R6, R8, R2 ;  /* 0x0000000208067228 */ /* 0x000fd00000000000 */
[----:B------:R-:W-:-:S08]  /*0460*/  DFMA R12, -R10, R6, R8 ;  /* 0x000000060a0c722b */ /* 0x000fd00000000108 */
[----:B------:R-:W-:-:S10]  /*0470*/  DFMA R2, R2, R12, R6 ;  /* 0x0000000c0202722b */ /* 0x000fd40000000006 */
[----:B------:R-:W-:-:S05]  /*0480*/  FFMA R0, RZ, R11, R3 ;  /* 0x0000000bff007223 */ /* 0x000fca0000000003 */
[----:B------:R-:W-:-:S13]  /*0490*/  FSETP.GT.AND P0, PT, |R0|, 1.469367938527859385e-39, PT ;  /* 0x001000000000780b */ /* 0x000fda0003f04200 */
[----:B------:R-:W-:Y:S05]  /*04a0*/  @P0 BRA P1, `(.L_x_5) ;  /* 0x0000000000100947 */ /* 0x000fea0000800000 */
[----:B------:R-:W-:Y:S01]  /*04b0*/  IMAD.MOV.U32 R12, RZ, RZ, R8 ;  /* 0x000000ffff0c7224 */ /* 0x000fe200078e0008 */
[----:B------:R-:W-:Y:S01]  /*04c0*/  MOV R14, 0x4f0 ;  /* 0x000004f0000e7802 */ /* 0x000fe20000000f00 */
[----:B------:R-:W-:-:S07]  /*04d0*/  IMAD.MOV.U32 R13, RZ, RZ, R9 ;  /* 0x000000ffff0d7224 */ /* 0x000fce00078e0009 */
[----:B------:R-:W-:Y:S05]  /*04e0*/  CALL.REL.NOINC `($__internal_0_$__cuda_sm20_div_rn_f64_full) ;  /* 0x00000000000c7944 */ /* 0x000fea0003c00000 */
.L_x_5:
[----:B------:R-:W-:Y:S05]  /*04f0*/  BSYNC.RECONVERGENT B0 ;  /* 0x0000000000007941 */ /* 0x000fea0003800200 */
.L_x_4:
[----:B------:R-:W-:Y:S01]  /*0500*/  STG.E.64 desc[UR4][R4.64], R2 ;  /* 0x0000000204007986 */ /* 0x000fe2000c101b04 */
[----:B------:R-:W-:Y:S05]  /*0510*/  EXIT ;  /* 0x000000000000794d */ /* 0x000fea0003800000 */
        .weak           $__internal_0_$__cuda_sm20_div_rn_f64_full
        .type           $__internal_0_$__cuda_sm20_div_rn_f64_full,@function
        .size           $__internal_0_$__cuda_sm20_div_rn_f64_full,(.L_x_12 - $__internal_0_$__cuda_sm20_div_rn_f64_full)
$__internal_0_$__cuda_sm20_div_rn_f64_full:
[C---:B------:R-:W-:Y:S01]  /*0520*/  FSETP.GEU.AND P0, PT, |R11|.reuse, 1.469367938527859385e-39, PT ;  /* 0x001000000b00780b */ /* 0x040fe20003f0e200 */
[----:B------:R-:W-:Y:S01]  /*0530*/  IMAD.MOV.U32 R18, RZ, RZ, 0x1 ;  /* 0x00000001ff127424 */ /* 0x000fe200078e00ff */
[----:B------:R-:W-:Y:S01]  /*0540*/  LOP3.LUT R8, R11, 0x800fffff, RZ, 0xc0, !PT ;  /* 0x800fffff0b087812 */ /* 0x000fe200078ec0ff */
[----:B------:R-:W-:Y:S01]  /*0550*/  BSSY.RECONVERGENT B2, `(.L_x_6) ;  /* 0x0000055000027945 */ /* 0x000fe20003800200 */
[C---:B------:R-:W-:Y:S02]  /*0560*/  FSETP.GEU.AND P2, PT, |R13|.reuse, 1.469367938527859385e-39, PT ;  /* 0x001000000d00780b */ /* 0x040fe40003f4e200 */
[----:B------:R-:W-:Y:S01]  /*0570*/  LOP3.LUT R9, R8, 0x3ff00000, RZ, 0xfc, !PT ;  /* 0x3ff0000008097812 */ /* 0x000fe200078efcff */
[----:B------:R-:W-:Y:S01]  /*0580*/  IMAD.MOV.U32 R8, RZ, RZ, R10 ;  /* 0x000000ffff087224 */ /* 0x000fe200078e000a */
[----:B------:R-:W-:Y:S02]  /*0590*/  LOP3.LUT R16, R13, 0x7ff00000, RZ, 0xc0, !PT ;  /* 0x7ff000000d107812 */ /* 0x000fe400078ec0ff */
[----:B------:R-:W-:-:S03]  /*05a0*/  LOP3.LUT R17, R11, 0x7ff00000, RZ, 0xc0, !PT ;  /* 0x7ff000000b117812 */ /* 0x000fc600078ec0ff */
[----:B------:R-:W-:Y:S01]  /*05b0*/  @!P0 DMUL R8, R10, 8.98846567431157953865e+307 ;  /* 0x7fe000000a088828 */ /* 0x000fe20000000000 */
[C---:B------:R-:W-:Y:S01]  /*05c0*/  ISETP.GE.U32.AND P1, PT, R16.reuse, R17, PT ;  /* 0x000000111000720c */ /* 0x040fe20003f26070 */
[----:B------:R-:W-:Y:S02]  /*05d0*/  IMAD.MOV.U32 R24, RZ, RZ, R16 ;  /* 0x000000ffff187224 */ /* 0x000fe400078e0010 */
[----:B------:R-:W-:Y:S01]  /*05e0*/  @!P2 LOP3.LUT R15, R11, 0x7ff00000, RZ, 0xc0, !PT ;  /* 0x7ff000000b0fa812 */ /* 0x000fe200078ec0ff */
[----:B------:R-:W-:Y:S01]  /*05f0*/  IMAD.MOV.U32 R25, RZ, RZ, R17 ;  /* 0x000000ffff197224 */ /* 0x000fe200078e0011 */
[----:B------:R-:W0:Y:S02]  /*0600*/  MUFU.RCP64H R19, R9 ;  /* 0x0000000900137308 */ /* 0x000e240000001800 */
[----:B------:R-:W-:Y:S01]  /*0610*/  @!P2 ISETP.GE.U32.AND P3, PT, R16, R15, PT ;  /* 0x0000000f1000a20c */ /* 0x000fe20003f66070 */
[----:B------:R-:W-:Y:S01]  /*0620*/  IMAD.MOV.U32 R15, RZ, RZ, 0x1ca00000 ;  /* 0x1ca00000ff0f7424 */ /* 0x000fe200078e00ff */
[----:B------:R-:W-:-:S04]  /*0630*/  @!P0 LOP3.LUT R25, R9, 0x7ff00000, RZ, 0xc0, !PT ;  /* 0x7ff0000009198812 */ /* 0x000fc800078ec0ff */
[----:B------:R-:W-:-:S04]  /*0640*/  @!P2 SEL R21, R15, 0x63400000, !P3 ;  /* 0x634000000f15a807 */ /* 0x000fc80005800000 */
[----:B------:R-:W-:-:S04]  /*0650*/  @!P2 LOP3.LUT R22, R21, 0x80000000, R13, 0xf8, !PT ;  /* 0x800000001516a812 */ /* 0x000fc800078ef80d */
[----:B------:R-:W-:Y:S01]  /*0660*/  @!P2 LOP3.LUT R23, R22, 0x100000, RZ, 0xfc, !PT ;  /* 0x001000001617a812 */ /* 0x000fe200078efcff */
[----:B0-----:R-:W-:Y:S01]  /*0670*/  DFMA R2, R18, -R8, 1 ;  /* 0x3ff000001202742b */ /* 0x001fe20000000808 */
[----:B------:R-:W-:-:S07]  /*0680*/  @!P2 IMAD.MOV.U32 R22, RZ, RZ, RZ ;  /* 0x000000ffff16a224 */ /* 0x000fce00078e00ff */
[----:B------:R-:W-:-:S08]  /*0690*/  DFMA R2, R2, R2, R2 ;  /* 0x000000020202722b */ /* 0x000fd00000000002 */
[----:B------:R-:W-:Y:S01]  /*06a0*/  DFMA R18, R18, R2, R18 ;  /* 0x000000021212722b */ /* 0x000fe20000000012 */
[----:B------:R-:W-:Y:S01]  /*06b0*/  SEL R3, R15, 0x63400000, !P1 ;  /* 0x634000000f037807 */ /* 0x000fe20004800000 */
[----:B------:R-:W-:-:S03]  /*06c0*/  IMAD.MOV.U32 R2, RZ, RZ, R12 ;  /* 0x000000ffff027224 */ /* 0x000fc600078e000c */
[----:B------:R-:W-:-:S03]  /*06d0*/  LOP3.LUT R3, R3, 0x800fffff, R13, 0xf8, !PT ;  /* 0x800fffff03037812 */ /* 0x000fc600078ef80d */
[----:B------:R-:W-:-:S03]  /*06e0*/  DFMA R20, R18, -R8, 1 ;  /* 0x3ff000001214742b */ /* 0x000fc60000000808 */
[----:B------:R-:W-:-:S05]  /*06f0*/  @!P2 DFMA R2, R2, 2, -R22 ;  /* 0x400000000202a82b */ /* 0x000fca0000000816 */
[----:B------:R-:W-:-:S05]  /*0700*/  DFMA R18, R18, R20, R18 ;  /* 0x000000141212722b */ /* 0x000fca0000000012 */
[----:B------:R-:W-:-:S03]  /*0710*/  @!P2 LOP3.LUT R24, R3, 0x7ff00000, RZ, 0xc0, !PT ;  /* 0x7ff000000318a812 */ /* 0x000fc600078ec0ff */
[----:B------:R-:W-:Y:S02]  /*0720*/  DMUL R20, R18, R2 ;  /* 0x0000000212147228 */ /* 0x000fe40000000000 */
[----:B------:R-:W-:-:S05]  /*0730*/  VIADD R17, R24, 0xffffffff ;  /* 0xffffffff18117836 */ /* 0x000fca0000000000 */
[----:B------:R-:W-:Y:S01]  /*0740*/  ISETP.GT.U32.AND P0, PT, R17, 0x7feffffe, PT ;  /* 0x7feffffe1100780c */ /* 0x000fe20003f04070 */
[----:B------:R-:W-:Y:S01]  /*0750*/  VIADD R17, R25, 0xffffffff ;  /* 0xffffffff19117836 */ /* 0x000fe20000000000 */
[----:B------:R-:W-:-:S04]  /*0760*/  DFMA R22, R20, -R8, R2 ;  /* 0x800000081416722b */ /* 0x000fc80000000002 */
[----:B------:R-:W-:-:S04]  /*0770*/  ISETP.GT.U32.OR P0, PT, R17, 0x7feffffe, P0 ;  /* 0x7feffffe1100780c */ /* 0x000fc80000704470 */
[----:B------:R-:W-:-:S09]  /*0780*/  DFMA R18, R18, R22, R20 ;  /* 0x000000161212722b */ /* 0x000fd20000000014 */
[----:B------:R-:W-:Y:S05]  /*0790*/  @P0 BRA `(.L_x_7) ;  /* 0x00000000006c0947 */ /* 0x000fea0003800000 */
[----:B------:R-:W-:Y:S01]  /*07a0*/  LOP3.LUT R13, R11, 0x7ff00000, RZ, 0xc0, !PT ;  /* 0x7ff000000b0d7812 */ /* 0x000fe200078ec0ff */
[----:B------:R-:W-:-:S03]  /*07b0*/  IMAD.MOV.U32 R20, RZ, RZ, RZ ;  /* 0x000000ffff147224 */ /* 0x000fc600078e00ff */
[CC--:B------:R-:W-:Y:S02]  /*07c0*/  VIADDMNMX R12, R16.reuse, -R13.reuse, 0xb9600000, !PT ;  /* 0xb9600000100c7446 */ /* 0x0c0fe4000780090d */
[----:B------:R-:W-:Y:S02]  /*07d0*/  ISETP.GE.U32.AND P0, PT, R16, R13, PT ;  /* 0x0000000d1000720c */ /* 0x000fe40003f06070 */
[----:B------:R-:W-:Y:S02]  /*07e0*/  VIMNMX R12, PT, PT, R12, 0x46a00000, PT ;  /* 0x46a000000c0c7848 */ /* 0x000fe40003fe0100 */
[----:B------:R-:W-:-:S05]  /*07f0*/  SEL R15, R15, 0x63400000, !P0 ;  /* 0x634000000f0f7807 */ /* 0x000fca0004000000 */
[----:B------:R-:W-:-:S04]  /*0800*/  IMAD.IADD R12, R12, 0x1, -R15 ;  /* 0x000000010c0c7824 */ /* 0x000fc800078e0a0f */
[----:B------:R-:W-:-:S06]  /*0810*/  VIADD R21, R12, 0x7fe00000 ;  /* 0x7fe000000c157836 */ /* 0x000fcc0000000000 */
[----:B------:R-:W-:-:S10]  /*0820*/  DMUL R16, R18, R20 ;  /* 0x0000001412107228 */ /* 0x000fd40000000000 */
[----:B------:R-:W-:-:S13]  /*0830*/  FSETP.GTU.AND P0, PT, |R17|, 1.469367938527859385e-39, PT ;  /* 0x001000001100780b */ /* 0x000fda0003f0c200 */
[----:B------:R-:W-:Y:S05]  /*0840*/  @P0 BRA `(.L_x_8) ;  /* 0x0000000000940947 */ /* 0x000fea0003800000 */
[----:B------:R-:W-:Y:S01]  /*0850*/  DFMA R2, R18, -R8, R2 ;  /* 0x800000081202722b */ /* 0x000fe20000000002 */
[----:B------:R-:W-:-:S09]  /*0860*/  IMAD.MOV.U32 R20, RZ, RZ, RZ ;  /* 0x000000ffff147224 */ /* 0x000fd200078e00ff */
[C---:B------:R-:W-:Y:S02]  /*0870*/  FSETP.NEU.AND P0, PT, R3.reuse, RZ, PT ;  /* 0x000000ff0300720b */ /* 0x040fe40003f0d000 */
[----:B------:R-:W-:-:S04]  /*0880*/  LOP3.LUT R11, R3, 0x80000000, R11, 0x48, !PT ;  /* 0x80000000030b7812 */ /* 0x000fc800078e480b */
[----:B------:R-:W-:-:S07]  /*0890*/  LOP3.LUT R21, R11, R21, RZ, 0xfc, !PT ;  /* 0x000000150b157212 */ /* 0x000fce00078efcff */
[----:B------:R-:W-:Y:S05]  /*08a0*/  @!P0 BRA `(.L_x_8) ;  /* 0x00000000007c8947 */ /* 0x000fea0003800000 */
[----:B------:R-:W-:Y:S02]  /*08b0*/  IMAD.MOV R3, RZ, RZ, -R12 ;  /* 0x000000ffff037224 */ /* 0x000fe400078e0a0c */
[----:B------:R-:W-:-:S06]  /*08c0*/  IMAD.MOV.U32 R2, RZ, RZ, RZ ;  /* 0x000000ffff027224 */ /* 0x000fcc00078e00ff */
[----:B------:R-:W-:Y:S02]  /*08d0*/  DFMA R2, R16, -R2, R18 ;  /* 0x800000021002722b */ /* 0x000fe40000000012 */
[----:B------:R-:W-:-:S04]  /*08e0*/  DMUL.RP R18, R18, R20 ;  /* 0x0000001412127228 */ /* 0x000fc80000008000 */
[----:B------:R-:W-:-:S04]  /*08f0*/  IADD3 R2, PT, PT, -R12, -0x43300000, RZ ;  /* 0xbcd000000c027810 */ /* 0x000fc80007ffe1ff */
[----:B------:R-:W-:Y:S02]  /*0900*/  FSETP.NEU.AND P0, PT, |R3|, R2, PT ;  /* 0x000000020300720b */ /* 0x000fe40003f0d200 */
[----:B------:R-:W-:Y:S02]  /*0910*/  LOP3.LUT R11, R19, R11, RZ, 0x3c, !PT ;  /* 0x0000000b130b7212 */ /* 0x000fe400078e3cff */
[----:B------:R-:W-:Y:S02]  /*0920*/  FSEL R16, R18, R16, !P0 ;  /* 0x0000001012107208 */ /* 0x000fe40004000000 */
[----:B------:R-:W-:Y:S01]  /*0930*/  FSEL R17, R11, R17, !P0 ;  /* 0x000000110b117208 */ /* 0x000fe20004000000 */
[----:B------:R-:W-:Y:S06]  /*0940*/  BRA `(.L_x_8) ;  /* 0x0000000000547947 */ /* 0x000fec0003800000 */
.L_x_7:
[----:B------:R-:W-:-:S14]  /*0950*/  DSETP.NAN.AND P0, PT, R12, R12, PT ;  /* 0x0000000c0c00722a */ /* 0x000fdc0003f08000 */
[----:B------:R-:W-:Y:S05]  /*0960*/  @P0 BRA `(.L_x_9) ;  /* 0x0000000000440947 */ /* 0x000fea0003800000 */
[----:B------:R-:W-:-:S14]  /*0970*/  DSETP.NAN.AND P0, PT, R10, R10, PT ;  /* 0x0000000a0a00722a */ /* 0x000fdc0003f08000 */
[----:B------:R-:W-:Y:S05]  /*0980*/  @P0 BRA `(.L_x_10) ;  /* 0x0000000000300947 */ /* 0x000fea0003800000 */
[----:B------:R-:W-:Y:S01]  /*0990*/  ISETP.NE.AND P0, PT, R24, R25, PT ;  /* 0x000000191800720c */ /* 0x000fe20003f05270 */
[----:B------:R-:W-:Y:S02]  /*09a0*/  IMAD.MOV.U32 R16, RZ, RZ, 0x0 ;  /* 0x00000000ff107424 */ /* 0x000fe400078e00ff */
[----:B------:R-:W-:-:S10]  /*09b0*/  IMAD.MOV.U32 R17, RZ, RZ, -0x80000 ;  /* 0xfff80000ff117424 */ /* 0x000fd400078e00ff */
[----:B------:R-:W-:Y:S05]  /*09c0*/  @!P0 BRA `(.L_x_8) ;  /* 0x0000000000348947 */ /* 0x000fea0003800000 */
[----:B------:R-:W-:Y:S02]  /*09d0*/  ISETP.NE.AND P0, PT, R24, 0x7ff00000, PT ;  /* 0x7ff000001800780c */ /* 0x000fe40003f05270 */
[----:B------:R-:W-:Y:S02]  /*09e0*/  LOP3.LUT R17, R13, 0x80000000, R11, 0x48, !PT ;  /* 0x800000000d117812 */ /* 0x000fe400078e480b */
[----:B------:R-:W-:-:S13]  /*09f0*/  ISETP.EQ.OR P0, PT, R25, RZ, !P0 ;  /* 0x000000ff1900720c */ /* 0x000fda0004702670 */
[----:B------:R-:W-:Y:S01]  /*0a00*/  @P0 LOP3.LUT R2, R17, 0x7ff00000, RZ, 0xfc, !PT ;  /* 0x7ff0000011020812 */ /* 0x000fe200078efcff */
[----:B------:R-:W-:Y:S02]  /*0a10*/  @!P0 IMAD.MOV.U32 R16, RZ, RZ, RZ ;  /* 0x000000ffff108224 */ /* 0x000fe400078e00ff */
[----:B------:R-:W-:Y:S02]  /*0a20*/  @P0 IMAD.MOV.U32 R16, RZ, RZ, RZ ;  /* 0x000000ffff100224 */ /* 0x000fe400078e00ff */
[----:B------:R-:W-:Y:S01]  /*0a30*/  @P0 IMAD.MOV.U32 R17, RZ, RZ, R2 ;  /* 0x000000ffff110224 */ /* 0x000fe200078e0002 */
[----:B------:R-:W-:Y:S06]  /*0a40*/  BRA `(.L_x_8) ;  /* 0x0000000000147947 */ /* 0x000fec0003800000 */
.L_x_10:
[----:B------:R-:W-:Y:S01]  /*0a50*/  LOP3.LUT R17, R11, 0x80000, RZ, 0xfc, !PT ;  /* 0x000800000b117812 */ /* 0x000fe200078efcff */
[----:B------:R-:W-:Y:S01]  /*0a60*/  IMAD.MOV.U32 R16, RZ, RZ, R10 ;  /* 0x000000ffff107224 */ /* 0x000fe200078e000a */
[----:B------:R-:W-:Y:S06]  /*0a70*/  BRA `(.L_x_8) ;  /* 0x0000000000087947 */ /* 0x000fec0003800000 */
.L_x_9:
[----:B------:R-:W-:Y:S01]  /*0a80*/  LOP3.LUT R17, R13, 0x80000, RZ, 0xfc, !PT ;  /* 0x000800000d117812 */ /* 0x000fe200078efcff */
[----:B------:R-:W-:-:S07]  /*0a90*/  IMAD.MOV.U32 R16, RZ, RZ, R12 ;  /* 0x000000ffff107224 */ /* 0x000fce00078e000c */
.L_x_8:
[----:B------:R-:W-:Y:S05]  /*0aa0*/  BSYNC.RECONVERGENT B2 ;  /* 0x0000000000027941 */ /* 0x000fea0003800200 */
.L_x_6:
[----:B------:R-:W-:Y:S02]  /*0ab0*/  IMAD.MOV.U32 R15, RZ, RZ, 0x0 ;  /* 0x00000000ff0f7424 */ /* 0x000fe400078e00ff */
[----:B------:R-:W-:Y:S02]  /*0ac0*/  IMAD.MOV.U32 R2, RZ, RZ, R16 ;  /* 0x000000ffff027224 */ /* 0x000fe400078e0010 */
[----:B------:R-:W-:Y:S01]  /*0ad0*/  IMAD.MOV.U32 R3, RZ, RZ, R17 ;  /* 0x000000ffff037224 */ /* 0x000fe200078e0011 */
[----:B------:R-:W-:Y:S06]  /*0ae0*/  RET.REL.NODEC R14 `(_Z6updateidPdS_S_) ;  /* 0xfffffff40e447950 */ /* 0x000fec0003c3ffff */
.L_x_11:
[----:B------:R-:W-:-:S00]  /*0af0*/  BRA `(.L_x_11) ;  /* 0xfffffffc00fc7947 */ /* 0x000fc0000383ffff */
[----:B------:R-:W-:-:S00]  /*0b00*/  NOP ;  /* 0x0000000000007918 */ /* 0x000fc00000000000 */
[----:B------:R-:W-:-:S00]  /*0b10*/  NOP ;  /* 0x0000000000007918 */ /* 0x000fc00000000000 */
[----:B------:R-:W-:-:S00]  /*0b20*/  NOP ;  /* 0x0000000000007918 */ /* 0x000fc00000000000 */
[----:B------:R-:W-:-:S00]  /*0b30*/  NOP ;  /* 0x0000000000007918 */ /* 0x000fc00000000000 */
[----:B------:R-:W-:-:S00]  /*0b40*/  NOP ;  /* 0x0000000000007918 */ /* 0x000fc00000000000 */
[----:B------:R-:W-:-:S00]  /*0b50*/  NOP ;  /* 0x0000000000007918 */ /* 0x000fc00000000000 */
[----:B------:R-:W-:-:S00]  /*0b60*/  NOP ;  /* 0x0000000000007918 */ /* 0x000fc00000000000 */
[----:B------:R-:W-:-:S00]  /*0b70*/  NOP ;  /* 0x0000000000007918 */ /* 0x000fc00000000000 */
.L_x_12:


//--------------------- .nv.shared.reserved.0     --------------------------
	.section	.nv.shared.reserved.0,"aw",@nobits
	.weak		__nv_reservedSMEM_offset_0_alias
	.size		__nv_reservedSMEM_offset_0_alias, 0, 64
	.other		__nv_reservedSMEM_offset_0_alias,@"STO_CUDA_RESERVED_SHARED STV_DEFAULT"
__nv_reservedSMEM_offset_0_alias:
	.zero		0
	.zero		64


//--------------------- .nv.constant0._Z6updateidPdS_S_ --------------------------
	.section	.nv.constant0._Z6updateidPdS_S_,"a",@progbits
	.sectionflags	@""
	.align	4
.nv.constant0._Z6updateidPdS_S_:
	.zero		936


//--------------------- SYMBOLS --------------------------

	.type		.nv.reservedSmem.offset0,@object
	.size		.nv.reservedSmem.offset0,0x4
